//
// Generated by NVIDIA NVVM Compiler
//
// Compiler Build ID: CL-36424714
// Cuda compilation tools, release 13.0, V13.0.88
// Based on NVVM 20.0.0
//

.version 9.0
.target sm_100
.address_size 64

	// .globl	_Z9saxpy_gpuPfS_S_S_
// _ZZ9saxpy_gpuPfS_S_S_E4minV has been demoted

.visible .entry _Z9saxpy_gpuPfS_S_S_(
	.param .u64 .ptr .align 1 _Z9saxpy_gpuPfS_S_S__param_0,
	.param .u64 .ptr .align 1 _Z9saxpy_gpuPfS_S_S__param_1,
	.param .u64 .ptr .align 1 _Z9saxpy_gpuPfS_S_S__param_2,
	.param .u64 .ptr .align 1 _Z9saxpy_gpuPfS_S_S__param_3
)
{
	.reg .pred 	%p<6>;
	.reg .b32 	%r<10>;
	.reg .b32 	%f<12>;
	.reg .b64 	%rd<14>;
	// demoted variable
	.shared .align 4 .f32 _ZZ9saxpy_gpuPfS_S_S_E4minV;
	ld.param.u64 	%rd5, [_Z9saxpy_gpuPfS_S_S__param_0];
	ld.param.u64 	%rd2, [_Z9saxpy_gpuPfS_S_S__param_1];
	ld.param.u64 	%rd3, [_Z9saxpy_gpuPfS_S_S__param_2];
	ld.param.u64 	%rd4, [_Z9saxpy_gpuPfS_S_S__param_3];
	cvta.to.global.u64 	%rd1, %rd5;
	mov.u32 	%r4, %ctaid.x;
	mov.u32 	%r5, %ntid.x;
	mov.u32 	%r6, %tid.x;
	mad.lo.s32 	%r1, %r4, %r5, %r6;
	setp.gt.s32 	%p1, %r1, 16777215;
	@%p1 bra 	$L__BB0_5;
	cvta.to.global.u64 	%rd6, %rd3;
	cvta.to.global.u64 	%rd7, %rd2;
	cvta.to.global.u64 	%rd8, %rd4;
	mul.wide.s32 	%rd9, %r1, 4;
	add.s64 	%rd10, %rd1, %rd9;
	ld.global.f32 	%f1, [%rd10];
	add.s64 	%rd11, %rd6, %rd9;
	ld.global.f32 	%f5, [%rd11];
	add.s64 	%rd12, %rd7, %rd9;
	ld.global.f32 	%f3, [%rd12];
	add.s64 	%rd13, %rd8, %rd9;
	ld.global.f32 	%f6, [%rd13];
	mov.b32 	%r9, 1073741824;
	st.shared.u32 	[_ZZ9saxpy_gpuPfS_S_S_E4minV], %r9;
	setp.eq.f32 	%p2, %f1, %f3;
	setp.eq.f32 	%p3, %f5, %f6;
	or.pred  	%p4, %p2, %p3;
	@%p4 bra 	$L__BB0_3;
	sub.f32 	%f7, %f3, %f1;
	sub.f32 	%f8, %f6, %f5;
	mul.f32 	%f9, %f8, %f8;
	fma.rn.f32 	%f10, %f7, %f7, %f9;
	mov.b32 	%r9, %f10;
$L__BB0_3:
	bar.sync 	0;
	atom.shared.min.s32 	%r8, [_ZZ9saxpy_gpuPfS_S_S_E4minV], %r9;
	bar.sync 	0;
	setp.ne.s32 	%p5, %r1, 0;
	@%p5 bra 	$L__BB0_5;
	ld.shared.f32 	%f11, [_ZZ9saxpy_gpuPfS_S_S_E4minV];
	st.global.f32 	[%rd1], %f11;
$L__BB0_5:
	ret;

}


// ===== COMPILED SASS (sm_100) =====

	.target	sm_100

	.elftype	@"ET_EXEC"


//--------------------- .note.nv.tkinfo           --------------------------
	.section	.note.nv.tkinfo,"",@"SHT_NOTE"
	.sectionflags	@"SHF_NOTE_NV_TKINFO"
	.tkinfo
        /*0018*/ 	.word	0x00000002
        /*0030*/ 	.string	""
        /*0030*/ 	.string	"ptxas"
        /*0030*/ 	.string	"Cuda compilation tools, release 13.0, V13.0.88"
        /*0030*/ 	.string	"Build cuda_13.0.r13.0/compiler.36424714_0"
        /*0030*/ 	.string	"-arch sm_100 -m 64 "



//--------------------- .note.nv.cuinfo           --------------------------
	.section	.note.nv.cuinfo,"",@"SHT_NOTE"
	.sectionflags	@"SHF_NOTE_NV_CUINFO"
        /*0018*/ 	.short	0x0002
        /*001a*/ 	.short	0x0064
        /*001c*/ 	.short	0x0082
	.zero		2


//--------------------- .nv.info                  --------------------------
	.section	.nv.info,"",@"SHT_CUDA_INFO"
	.align	4


	//----- nvinfo : EIATTR_REGCOUNT
	.align		4
        /*0000*/ 	.byte	0x04, 0x2f
        /*0002*/ 	.short	(.L_1 - .L_0)
	.align		4
.L_0:
        /*0004*/ 	.word	index@(_Z9saxpy_gpuPfS_S_S_)
        /*0008*/ 	.word	0x0000000f


	//----- nvinfo : EIATTR_FRAME_SIZE
	.align		4
.L_1:
        /*000c*/ 	.byte	0x04, 0x11
        /*000e*/ 	.short	(.L_3 - .L_2)
	.align		4
.L_2:
        /*0010*/ 	.word	index@(_Z9saxpy_gpuPfS_S_S_)
        /*0014*/ 	.word	0x00000000


	//----- nvinfo : EIATTR_MIN_STACK_SIZE
	.align		4
.L_3:
        /*0018*/ 	.byte	0x04, 0x12
        /*001a*/ 	.short	(.L_5 - .L_4)
	.align		4
.L_4:
        /*001c*/ 	.word	index@(_Z9saxpy_gpuPfS_S_S_)
        /*0020*/ 	.word	0x00000000
.L_5:


//--------------------- .nv.compat                --------------------------
	.section	.nv.compat,"",@"SHT_CUDA_COMPAT_INFO"
	.align	4
        /*0000*/ 	.byte	0x02, 0x09, 0x00, 0x00, 0x02, 0x02, 0x01, 0x00, 0x02, 0x05, 0x05, 0x00, 0x03, 0x07, 0x01, 0x01
        /*0010*/ 	.byte	0x02, 0x03, 0x00, 0x00, 0x02, 0x06, 0x01, 0x00, 0x04, 0x0b, 0x08, 0x00, 0x09, 0x00, 0x00, 0x00
        /*0020*/ 	.byte	0x00, 0x00, 0x00, 0x00


//--------------------- .nv.info._Z9saxpy_gpuPfS_S_S_ --------------------------
	.section	.nv.info._Z9saxpy_gpuPfS_S_S_,"",@"SHT_CUDA_INFO"
	.sectionflags	@""
	.align	4


	//----- nvinfo : EIATTR_CUDA_API_VERSION
	.align		4
        /*0000*/ 	.byte	0x04, 0x37
        /*0002*/ 	.short	(.L_7 - .L_6)
.L_6:
        /*0004*/ 	.word	0x00000082


	//----- nvinfo : EIATTR_KPARAM_INFO
	.align		4
.L_7:
        /*0008*/ 	.byte	0x04, 0x17
        /*000a*/ 	.short	(.L_9 - .L_8)
.L_8:
        /*000c*/ 	.word	0x00000000
        /*0010*/ 	.short	0x0003
        /*0012*/ 	.short	0x0018
        /*0014*/ 	.byte	0x00, 0xf5, 0x21, 0x00


	//----- nvinfo : EIATTR_KPARAM_INFO
	.align		4
.L_9:
        /*0018*/ 	.byte	0x04, 0x17
        /*001a*/ 	.short	(.L_11 - .L_10)
.L_10:
        /*001c*/ 	.word	0x00000000
        /*0020*/ 	.short	0x0002
        /*0022*/ 	.short	0x0010
        /*0024*/ 	.byte	0x00, 0xf5, 0x21, 0x00


	//----- nvinfo : EIATTR_KPARAM_INFO
	.align		4
.L_11:
        /*0028*/ 	.byte	0x04, 0x17
        /*002a*/ 	.short	(.L_13 - .L_12)
.L_12:
        /*002c*/ 	.word	0x00000000
        /*0030*/ 	.short	0x0001
        /*0032*/ 	.short	0x0008
        /*0034*/ 	.byte	0x00, 0xf5, 0x21, 0x00


	//----- nvinfo : EIATTR_KPARAM_INFO
	.align		4
.L_13:
        /*0038*/ 	.byte	0x04, 0x17
        /*003a*/ 	.short	(.L_15 - .L_14)
.L_14:
        /*003c*/ 	.word	0x00000000
        /*0040*/ 	.short	0x0000
        /*0042*/ 	.short	0x0000
        /*0044*/ 	.byte	0x00, 0xf5, 0x21, 0x00


	//----- nvinfo : EIATTR_SPARSE_MMA_MASK
	.align		4
.L_15:
        /*0048*/ 	.byte	0x03, 0x50
        /*004a*/ 	.short	0x0000


	//----- nvinfo : EIATTR_MAXREG_COUNT
	.align		4
        /*004c*/ 	.byte	0x03, 0x1b
        /*004e*/ 	.short	0x00ff


	//----- nvinfo : EIATTR_NUM_BARRIERS
	.align		4
        /*0050*/ 	.byte	0x02, 0x4c
        /*0052*/ 	.byte	0x01
	.zero		1


	//----- nvinfo : EIATTR_MERCURY_ISA_VERSION
	.align		4
        /*0054*/ 	.byte	0x03, 0x5f
        /*0056*/ 	.short	0x0101


	//----- nvinfo : EIATTR_INT_WARP_WIDE_INSTR_OFFSETS
	.align		4
        /*0058*/ 	.byte	0x04, 0x31
        /*005a*/ 	.short	(.L_17 - .L_16)


	//   ....[0]....
.L_16:
        /*005c*/ 	.word	0x00000160


	//   ....[1]....
        /*0060*/ 	.word	0x00000240


	//----- nvinfo : EIATTR_VRC_CTA_INIT_COUNT
	.align		4
.L_17:
        /*0064*/ 	.byte	0x02, 0x4a
	.zero		1
	.zero		1


	//----- nvinfo : EIATTR_EXIT_INSTR_OFFSETS
	.align		4
        /*0068*/ 	.byte	0x04, 0x1c
        /*006a*/ 	.short	(.L_19 - .L_18)


	//   ....[0]....
.L_18:
        /*006c*/ 	.word	0x00000060


	//   ....[1]....
        /*0070*/ 	.word	0x000002a0


	//   ....[2]....
        /*0074*/ 	.word	0x000002e0


	//----- nvinfo : EIATTR_CBANK_PARAM_SIZE
	.align		4
.L_19:
        /*0078*/ 	.byte	0x03, 0x19
        /*007a*/ 	.short	0x0020


	//----- nvinfo : EIATTR_PARAM_CBANK
	.align		4
        /*007c*/ 	.byte	0x04, 0x0a
        /*007e*/ 	.short	(.L_21 - .L_20)
	.align		4
.L_20:
        /*0080*/ 	.word	index@(.nv.constant0._Z9saxpy_gpuPfS_S_S_)
        /*0084*/ 	.short	0x0380
        /*0086*/ 	.short	0x0020


	//----- nvinfo : EIATTR_SW_WAR
	.align		4
.L_21:
        /*0088*/ 	.byte	0x04, 0x36
        /*008a*/ 	.short	(.L_23 - .L_22)
.L_22:
        /*008c*/ 	.word	0x00000008
.L_23:


//--------------------- .nv.callgraph             --------------------------
	.section	.nv.callgraph,"",@"SHT_CUDA_CALLGRAPH"
	.align	4
	.sectionentsize	8
	.align		4
        /*0000*/ 	.word	0x00000000
	.align		4
        /*0004*/ 	.word	0xffffffff
	.align		4
        /*0008*/ 	.word	0x00000000
	.align		4
        /*000c*/ 	.word	0xfffffffe
	.align		4
        /*0010*/ 	.word	0x00000000
	.align		4
        /*0014*/ 	.word	0xfffffffd
	.align		4
        /*0018*/ 	.word	0x00000000
	.align		4
        /*001c*/ 	.word	0xfffffffc


//--------------------- .text._Z9saxpy_gpuPfS_S_S_ --------------------------
	.section	.text._Z9saxpy_gpuPfS_S_S_,"ax",@progbits
	.align	128
        .global         _Z9saxpy_gpuPfS_S_S_
        .type           _Z9saxpy_gpuPfS_S_S_,@function
        .size           _Z9saxpy_gpuPfS_S_S_,(.L_x_1 - _Z9saxpy_gpuPfS_S_S_)
        .other          _Z9saxpy_gpuPfS_S_S_,@"STO_CUDA_ENTRY STV_DEFAULT"
_Z9saxpy_gpuPfS_S_S_:
.text._Z9saxpy_gpuPfS_S_S_:
[----:B------:R-:W-:Y:S01]  /*0000*/  LDC R1, c[0x0][0x37c] ;  /* 0x0000df00ff017b82 */ /* 0x000fe20000000800 */
[----:B------:R-:W0:Y:S07]  /*0010*/  S2R R0, SR_TID.X ;  /* 0x0000000000007919 */ /* 0x000e2e0000002100 */
[----:B------:R-:W0:Y:S08]  /*0020*/  S2UR UR4, SR_CTAID.X ;  /* 0x00000000000479c3 */ /* 0x000e300000002500 */
[----:B------:R-:W0:Y:S02]  /*0030*/  LDC R11, c[0x0][0x360] ;  /* 0x0000d800ff0b7b82 */ /* 0x000e240000000800 */
[----:B0-----:R-:W-:-:S05]  /*0040*/  IMAD R11, R11, UR4, R0 ;  /* 0x000000040b0b7c24 */ /* 0x001fca000f8e0200 */
[----:B------:R-:W-:-:S13]  /*0050*/  ISETP.GT.AND P0, PT, R11, 0xffffff, PT ;  /* 0x00ffffff0b00780c */ /* 0x000fda0003f04270 */
[----:B------:R-:W-:Y:S05]  /*0060*/  @P0 EXIT ;  /* 0x000000000000094d */ /* 0x000fea0003800000 */
[----:B------:R-:W0:Y:S01]  /*0070*/  LDC.64 R4, c[0x0][0x390] ;  /* 0x0000e400ff047b82 */ /* 0x000e220000000a00 */
[----:B------:R-:W1:Y:S07]  /*0080*/  LDCU.64 UR6, c[0x0][0x358] ;  /* 0x00006b00ff0677ac */ /* 0x000e6e0008000a00 */
[----:B------:R-:W2:Y:S08]  /*0090*/  LDC.64 R8, c[0x0][0x398] ;  /* 0x0000e600ff087b82 */ /* 0x000eb00000000a00 */
[----:B------:R-:W3:Y:S08]  /*00a0*/  LDC.64 R2, c[0x0][0x380] ;  /* 0x0000e000ff027b82 */ /* 0x000ef00000000a00 */
[----:B------:R-:W4:Y:S01]  /*00b0*/  LDC.64 R6, c[0x0][0x388] ;  /* 0x0000e200ff067b82 */ /* 0x000f220000000a00 */
[----:B0-----:R-:W-:-:S06]  /*00c0*/  IMAD.WIDE R4, R11, 0x4, R4 ;  /* 0x000000040b047825 */ /* 0x001fcc00078e0204 */
[----:B-1----:R-:W5:Y:S01]  /*00d0*/  LDG.E R4, desc[UR6][R4.64] ;  /* 0x0000000604047981 */ /* 0x002f62000c1e1900 */
[----:B--2---:R-:W-:-:S06]  /*00e0*/  IMAD.WIDE R8, R11, 0x4, R8 ;  /* 0x000000040b087825 */ /* 0x004fcc00078e0208 */
[----:B------:R-:W5:Y:S01]  /*00f0*/  LDG.E R9, desc[UR6][R8.64] ;  /* 0x0000000608097981 */ /* 0x000f62000c1e1900 */
[----:B---3--:R-:W-:-:S06]  /*0100*/  IMAD.WIDE R2, R11, 0x4, R2 ;  /* 0x000000040b027825 */ /* 0x008fcc00078e0202 */
[----:B------:R-:W2:Y:S01]  /*0110*/  LDG.E R2, desc[UR6][R2.64] ;  /* 0x0000000602027981 */ /* 0x000ea2000c1e1900 */
[----:B----4-:R-:W-:-:S06]  /*0120*/  IMAD.WIDE R6, R11, 0x4, R6 ;  /* 0x000000040b067825 */ /* 0x010fcc00078e0206 */
[----:B------:R-:W2:Y:S01]  /*0130*/  LDG.E R7, desc[UR6][R6.64] ;  /* 0x0000000606077981 */ /* 0x000ea2000c1e1900 */
[----:B------:R-:W0:Y:S01]  /*0140*/  S2R R12, SR_LANEID ;  /* 0x00000000000c7919 */ /* 0x000e220000000000 */
[----:B------:R-:W1:Y:S01]  /*0150*/  S2UR UR5, SR_CgaCtaId ;  /* 0x00000000000579c3 */ /* 0x000e620000008800 */
[----:B------:R-:W-:Y:S02]  /*0160*/  VOTEU.ANY UR4, UPT, PT ;  /* 0x0000000000047886 */ /* 0x000fe400038e0100 */
[----:B------:R-:W-:Y:S01]  /*0170*/  UFLO.U32 UR4, UR4 ;  /* 0x00000004000472bd */ /* 0x000fe200080e0000 */
[----:B------:R-:W-:-:S05]  /*0180*/  HFMA2 R0, -RZ, RZ, 2, 0 ;  /* 0x40000000ff007431 */ /* 0x000fca00000001ff */
[----:B0-----:R-:W-:Y:S01]  /*0190*/  ISETP.EQ.U32.AND P1, PT, R12, UR4, PT ;  /* 0x000000040c007c0c */ /* 0x001fe2000bf22070 */
[----:B------:R-:W-:Y:S02]  /*01a0*/  UMOV UR4, 0x400 ;  /* 0x0000040000047882 */ /* 0x000fe40000000000 */
[----:B-1----:R-:W-:Y:S01]  /*01b0*/  ULEA UR4, UR5, UR4, 0x18 ;  /* 0x0000000405047291 */ /* 0x002fe2000f8ec0ff */
[----:B-----5:R-:W-:-:S04]  /*01c0*/  FSETP.NEU.AND P0, PT, R4, R9, PT ;  /* 0x000000090400720b */ /* 0x020fc80003f0d000 */
[----:B--2---:R-:W-:-:S13]  /*01d0*/  FSETP.EQ.OR P0, PT, R2, R7, !P0 ;  /* 0x000000070200720b */ /* 0x004fda0004702400 */
[----:B------:R-:W-:Y:S01]  /*01e0*/  @!P0 FADD R10, -R4, R9 ;  /* 0x00000009040a8221 */ /* 0x000fe20000000100 */
[----:B------:R-:W-:Y:S01]  /*01f0*/  @!P0 FADD R4, -R2, R7 ;  /* 0x0000000702048221 */ /* 0x000fe20000000100 */
[----:B------:R-:W-:Y:S02]  /*0200*/  MOV R2, 0x40000000 ;  /* 0x4000000000027802 */ /* 0x000fe40000000f00 */
[----:B------:R-:W-:-:S03]  /*0210*/  @!P0 FMUL R5, R10, R10 ;  /* 0x0000000a0a058220 */ /* 0x000fc60000400000 */
[----:B------:R0:W-:Y:S01]  /*0220*/  STS [UR4], R2 ;  /* 0x00000002ff007988 */ /* 0x0001e20008000804 */
[----:B------:R-:W-:-:S05]  /*0230*/  @!P0 FFMA R0, R4, R4, R5 ;  /* 0x0000000404008223 */ /* 0x000fca0000000005 */
[----:B------:R-:W-:-:S13]  /*0240*/  CREDUX.MIN.S32 UR8, R0 ;  /* 0x00000000000872cc */ /* 0x000fda0000008200 */
[----:B------:R-:W-:Y:S01]  /*0250*/  MOV R0, UR8 ;  /* 0x0000000800007c02 */ /* 0x000fe20008000f00 */
[----:B------:R-:W-:Y:S01]  /*0260*/  BAR.SYNC.DEFER_BLOCKING 0x0 ;  /* 0x0000000000007b1d */ /* 0x000fe20000010000 */
[----:B------:R-:W-:-:S05]  /*0270*/  ISETP.NE.AND P0, PT, R11, RZ, PT ;  /* 0x000000ff0b00720c */ /* 0x000fca0003f05270 */
[----:B------:R0:W-:Y:S02]  /*0280*/  @P1 ATOMS.MIN.S32 RZ, [UR4], R0 ;  /* 0x00000000ffff198c */ /* 0x0001e40008800204 */
[----:B------:R-:W-:Y:S06]  /*0290*/  BAR.SYNC.DEFER_BLOCKING 0x0 ;  /* 0x0000000000007b1d */ /* 0x000fec0000010000 */
[----:B0-----:R-:W-:Y:S05]  /*02a0*/  @P0 EXIT ;  /* 0x000000000000094d */ /* 0x001fea0003800000 */
[----:B------:R-:W0:Y:S01]  /*02b0*/  LDS R5, [UR4] ;  /* 0x00000004ff057984 */ /* 0x000e220008000800 */
[----:B------:R-:W0:Y:S03]  /*02c0*/  LDC.64 R2, c[0x0][0x380] ;  /* 0x0000e000ff027b82 */ /* 0x000e260000000a00 */
[----:B0-----:R-:W-:Y:S01]  /*02d0*/  STG.E desc[UR6][R2.64], R5 ;  /* 0x0000000502007986 */ /* 0x001fe2000c101906 */
[----:B------:R-:W-:Y:S05]  /*02e0*/  EXIT ;  /* 0x000000000000794d */ /* 0x000fea0003800000 */
.L_x_0:
[----:B------:R-:W-:-:S00]  /*02f0*/  BRA `(.L_x_0) ;  /* 0xfffffffc00fc7947 */ /* 0x000fc0000383ffff */
[----:B------:R-:W-:-:S00]  /*0300*/  NOP ;  /* 0x0000000000007918 */ /* 0x000fc00000000000 */
[----:B------:R-:W-:-:S00]  /*0310*/  NOP ;  /* 0x0000000000007918 */ /* 0x000fc00000000000 */
[----:B------:R-:W-:-:S00]  /*0320*/  NOP ;  /* 0x0000000000007918 */ /* 0x000fc00000000000 */
[----:B------:R-:W-:-:S00]  /*0330*/  NOP ;  /* 0x0000000000007918 */ /* 0x000fc00000000000 */
[----:B------:R-:W-:-:S00]  /*0340*/  NOP ;  /* 0x0000000000007918 */ /* 0x000fc00000000000 */
[----:B------:R-:W-:-:S00]  /*0350*/  NOP ;  /* 0x0000000000007918 */ /* 0x000fc00000000000 */
[----:B------:R-:W-:-:S00]  /*0360*/  NOP ;  /* 0x0000000000007918 */ /* 0x000fc00000000000 */
[----:B------:R-:W-:-:S00]  /*0370*/  NOP ;  /* 0x0000000000007918 */ /* 0x000fc00000000000 */
.L_x_1:


//--------------------- .nv.shared._Z9saxpy_gpuPfS_S_S_ --------------------------
	.section	.nv.shared._Z9saxpy_gpuPfS_S_S_,"aw",@nobits
	.sectionflags	@""
	.align	4
.nv.shared._Z9saxpy_gpuPfS_S_S_:
	.zero		1028


//--------------------- .nv.shared.reserved.0     --------------------------
	.section	.nv.shared.reserved.0,"aw",@nobits
	.weak		__nv_reservedSMEM_offset_0_alias
	.size		__nv_reservedSMEM_offset_0_alias, 0, 64
	.other		__nv_reservedSMEM_offset_0_alias,@"STO_CUDA_RESERVED_SHARED STV_DEFAULT"
__nv_reservedSMEM_offset_0_alias:
	.zero		0
	.zero		64


//--------------------- .nv.constant0._Z9saxpy_gpuPfS_S_S_ --------------------------
	.section	.nv.constant0._Z9saxpy_gpuPfS_S_S_,"a",@progbits
	.sectionflags	@""
	.align	4
.nv.constant0._Z9saxpy_gpuPfS_S_S_:
	.zero		928


//--------------------- SYMBOLS --------------------------

	.type		.nv.reservedSmem.offset0,@object
	.size		.nv.reservedSmem.offset0,0x4
	.type		.nv.reservedSmem.cap,@object
	.size		.nv.reservedSmem.cap,0x4
